//
// Generated by NVIDIA NVVM Compiler
//
// Compiler Build ID: CL-36424714
// Cuda compilation tools, release 13.0, V13.0.88
// Based on NVVM 20.0.0
//

.version 9.0
.target sm_100
.address_size 64

	// .globl	_ZN3cub18CUB_300001_SM_10006detail11EmptyKernelIvEEvv
.global .align 4 .f32 d_sum;
.global .align 1 .b8 _ZN41_INTERNAL_3ef173ad_4_k_cu_50ff21c9_1859474cuda3std3__45__cpo5beginE[1];
.global .align 1 .b8 _ZN41_INTERNAL_3ef173ad_4_k_cu_50ff21c9_1859474cuda3std3__45__cpo3endE[1];
.global .align 1 .b8 _ZN41_INTERNAL_3ef173ad_4_k_cu_50ff21c9_1859474cuda3std3__45__cpo6cbeginE[1];
.global .align 1 .b8 _ZN41_INTERNAL_3ef173ad_4_k_cu_50ff21c9_1859474cuda3std3__45__cpo4cendE[1];
.global .align 1 .b8 _ZN41_INTERNAL_3ef173ad_4_k_cu_50ff21c9_1859474cuda3std3__45__cpo6rbeginE[1];
.global .align 1 .b8 _ZN41_INTERNAL_3ef173ad_4_k_cu_50ff21c9_1859474cuda3std3__45__cpo4rendE[1];
.global .align 1 .b8 _ZN41_INTERNAL_3ef173ad_4_k_cu_50ff21c9_1859474cuda3std3__45__cpo7crbeginE[1];
.global .align 1 .b8 _ZN41_INTERNAL_3ef173ad_4_k_cu_50ff21c9_1859474cuda3std3__45__cpo5crendE[1];
.global .align 1 .b8 _ZN41_INTERNAL_3ef173ad_4_k_cu_50ff21c9_1859474cuda3std3__443_GLOBAL__N__3ef173ad_4_k_cu_50ff21c9_1859476ignoreE[1];
.global .align 1 .b8 _ZN41_INTERNAL_3ef173ad_4_k_cu_50ff21c9_1859474cuda3std3__419piecewise_constructE[1];
.global .align 1 .b8 _ZN41_INTERNAL_3ef173ad_4_k_cu_50ff21c9_1859474cuda3std3__48in_placeE[1];
.global .align 1 .b8 _ZN41_INTERNAL_3ef173ad_4_k_cu_50ff21c9_1859474cuda3std3__420unreachable_sentinelE[1];
.global .align 1 .b8 _ZN41_INTERNAL_3ef173ad_4_k_cu_50ff21c9_1859474cuda3std3__47nulloptE[1];
.global .align 1 .b8 _ZN41_INTERNAL_3ef173ad_4_k_cu_50ff21c9_1859474cuda3std3__48unexpectE[1];
.global .align 1 .b8 _ZN41_INTERNAL_3ef173ad_4_k_cu_50ff21c9_1859474cuda3std6ranges3__45__cpo4swapE[1];
.global .align 1 .b8 _ZN41_INTERNAL_3ef173ad_4_k_cu_50ff21c9_1859474cuda3std6ranges3__45__cpo9iter_moveE[1];
.global .align 1 .b8 _ZN41_INTERNAL_3ef173ad_4_k_cu_50ff21c9_1859474cuda3std6ranges3__45__cpo5beginE[1];
.global .align 1 .b8 _ZN41_INTERNAL_3ef173ad_4_k_cu_50ff21c9_1859474cuda3std6ranges3__45__cpo3endE[1];
.global .align 1 .b8 _ZN41_INTERNAL_3ef173ad_4_k_cu_50ff21c9_1859474cuda3std6ranges3__45__cpo6cbeginE[1];
.global .align 1 .b8 _ZN41_INTERNAL_3ef173ad_4_k_cu_50ff21c9_1859474cuda3std6ranges3__45__cpo4cendE[1];
.global .align 1 .b8 _ZN41_INTERNAL_3ef173ad_4_k_cu_50ff21c9_1859474cuda3std6ranges3__45__cpo7advanceE[1];
.global .align 1 .b8 _ZN41_INTERNAL_3ef173ad_4_k_cu_50ff21c9_1859474cuda3std6ranges3__45__cpo9iter_swapE[1];
.global .align 1 .b8 _ZN41_INTERNAL_3ef173ad_4_k_cu_50ff21c9_1859474cuda3std6ranges3__45__cpo4nextE[1];
.global .align 1 .b8 _ZN41_INTERNAL_3ef173ad_4_k_cu_50ff21c9_1859474cuda3std6ranges3__45__cpo4prevE[1];
.global .align 1 .b8 _ZN41_INTERNAL_3ef173ad_4_k_cu_50ff21c9_1859474cuda3std6ranges3__45__cpo4dataE[1];
.global .align 1 .b8 _ZN41_INTERNAL_3ef173ad_4_k_cu_50ff21c9_1859474cuda3std6ranges3__45__cpo5cdataE[1];
.global .align 1 .b8 _ZN41_INTERNAL_3ef173ad_4_k_cu_50ff21c9_1859474cuda3std6ranges3__45__cpo4sizeE[1];
.global .align 1 .b8 _ZN41_INTERNAL_3ef173ad_4_k_cu_50ff21c9_1859474cuda3std6ranges3__45__cpo5ssizeE[1];
.global .align 1 .b8 _ZN41_INTERNAL_3ef173ad_4_k_cu_50ff21c9_1859474cuda3std6ranges3__45__cpo8distanceE[1];
.global .align 1 .b8 _ZN41_INTERNAL_3ef173ad_4_k_cu_50ff21c9_1859476thrust24THRUST_300001_SM_1000_NS8cuda_cub3parE[1];
.global .align 1 .b8 _ZN41_INTERNAL_3ef173ad_4_k_cu_50ff21c9_1859476thrust24THRUST_300001_SM_1000_NS8cuda_cub10par_nosyncE[1];
.global .align 1 .b8 _ZN41_INTERNAL_3ef173ad_4_k_cu_50ff21c9_1859476thrust24THRUST_300001_SM_1000_NS6system6detail10sequential3seqE[1];
.global .align 1 .b8 _ZN41_INTERNAL_3ef173ad_4_k_cu_50ff21c9_1859476thrust24THRUST_300001_SM_1000_NS12placeholders2_1E[1];
.global .align 1 .b8 _ZN41_INTERNAL_3ef173ad_4_k_cu_50ff21c9_1859476thrust24THRUST_300001_SM_1000_NS12placeholders2_2E[1];
.global .align 1 .b8 _ZN41_INTERNAL_3ef173ad_4_k_cu_50ff21c9_1859476thrust24THRUST_300001_SM_1000_NS12placeholders2_3E[1];
.global .align 1 .b8 _ZN41_INTERNAL_3ef173ad_4_k_cu_50ff21c9_1859476thrust24THRUST_300001_SM_1000_NS12placeholders2_4E[1];
.global .align 1 .b8 _ZN41_INTERNAL_3ef173ad_4_k_cu_50ff21c9_1859476thrust24THRUST_300001_SM_1000_NS12placeholders2_5E[1];
.global .align 1 .b8 _ZN41_INTERNAL_3ef173ad_4_k_cu_50ff21c9_1859476thrust24THRUST_300001_SM_1000_NS12placeholders2_6E[1];
.global .align 1 .b8 _ZN41_INTERNAL_3ef173ad_4_k_cu_50ff21c9_1859476thrust24THRUST_300001_SM_1000_NS12placeholders2_7E[1];
.global .align 1 .b8 _ZN41_INTERNAL_3ef173ad_4_k_cu_50ff21c9_1859476thrust24THRUST_300001_SM_1000_NS12placeholders2_8E[1];
.global .align 1 .b8 _ZN41_INTERNAL_3ef173ad_4_k_cu_50ff21c9_1859476thrust24THRUST_300001_SM_1000_NS12placeholders2_9E[1];
.global .align 1 .b8 _ZN41_INTERNAL_3ef173ad_4_k_cu_50ff21c9_1859476thrust24THRUST_300001_SM_1000_NS12placeholders3_10E[1];
.global .align 1 .b8 _ZN41_INTERNAL_3ef173ad_4_k_cu_50ff21c9_1859476thrust24THRUST_300001_SM_1000_NS3seqE[1];

.visible .entry _ZN3cub18CUB_300001_SM_10006detail11EmptyKernelIvEEvv()
{


	ret;

}


// ===== COMPILED SASS (sm_100) =====

	.target	sm_100

	.elftype	@"ET_EXEC"


//--------------------- .note.nv.tkinfo           --------------------------
	.section	.note.nv.tkinfo,"",@"SHT_NOTE"
	.sectionflags	@"SHF_NOTE_NV_TKINFO"
	.tkinfo
        /*0018*/ 	.word	0x00000002
        /*0030*/ 	.string	""
        /*0030*/ 	.string	"ptxas"
        /*0030*/ 	.string	"Cuda compilation tools, release 13.0, V13.0.88"
        /*0030*/ 	.string	"Build cuda_13.0.r13.0/compiler.36424714_0"
        /*0030*/ 	.string	"-arch sm_100 -m 64 "



//--------------------- .note.nv.cuinfo           --------------------------
	.section	.note.nv.cuinfo,"",@"SHT_NOTE"
	.sectionflags	@"SHF_NOTE_NV_CUINFO"
        /*0018*/ 	.short	0x0002
        /*001a*/ 	.short	0x0064
        /*001c*/ 	.short	0x0082
	.zero		2


//--------------------- .nv.info                  --------------------------
	.section	.nv.info,"",@"SHT_CUDA_INFO"
	.align	4


	//----- nvinfo : EIATTR_REGCOUNT
	.align		4
        /*0000*/ 	.byte	0x04, 0x2f
        /*0002*/ 	.short	(.L_45 - .L_44)
	.align		4
.L_44:
        /*0004*/ 	.word	index@(_ZN3cub18CUB_300001_SM_10006detail11EmptyKernelIvEEvv)
        /*0008*/ 	.word	0x00000004


	//----- nvinfo : EIATTR_FRAME_SIZE
	.align		4
.L_45:
        /*000c*/ 	.byte	0x04, 0x11
        /*000e*/ 	.short	(.L_47 - .L_46)
	.align		4
.L_46:
        /*0010*/ 	.word	index@(_ZN3cub18CUB_300001_SM_10006detail11EmptyKernelIvEEvv)
        /*0014*/ 	.word	0x00000000


	//----- nvinfo : EIATTR_MIN_STACK_SIZE
	.align		4
.L_47:
        /*0018*/ 	.byte	0x04, 0x12
        /*001a*/ 	.short	(.L_49 - .L_48)
	.align		4
.L_48:
        /*001c*/ 	.word	index@(_ZN3cub18CUB_300001_SM_10006detail11EmptyKernelIvEEvv)
        /*0020*/ 	.word	0x00000000
.L_49:


//--------------------- .nv.compat                --------------------------
	.section	.nv.compat,"",@"SHT_CUDA_COMPAT_INFO"
	.align	4
        /*0000*/ 	.byte	0x02, 0x09, 0x00, 0x00, 0x02, 0x02, 0x01, 0x00, 0x02, 0x05, 0x05, 0x00, 0x03, 0x07, 0x01, 0x01
        /*0010*/ 	.byte	0x02, 0x03, 0x00, 0x00, 0x02, 0x06, 0x01, 0x00, 0x04, 0x0b, 0x08, 0x00, 0x09, 0x00, 0x00, 0x00
        /*0020*/ 	.byte	0x00, 0x00, 0x00, 0x00


//--------------------- .nv.info._ZN3cub18CUB_300001_SM_10006detail11EmptyKernelIvEEvv --------------------------
	.section	.nv.info._ZN3cub18CUB_300001_SM_10006detail11EmptyKernelIvEEvv,"",@"SHT_CUDA_INFO"
	.sectionflags	@""
	.align	4


	//----- nvinfo : EIATTR_CUDA_API_VERSION
	.align		4
        /*0000*/ 	.byte	0x04, 0x37
        /*0002*/ 	.short	(.L_51 - .L_50)
.L_50:
        /*0004*/ 	.word	0x00000082


	//----- nvinfo : EIATTR_SPARSE_MMA_MASK
	.align		4
.L_51:
        /*0008*/ 	.byte	0x03, 0x50
        /*000a*/ 	.short	0x0000


	//----- nvinfo : EIATTR_MAXREG_COUNT
	.align		4
        /*000c*/ 	.byte	0x03, 0x1b
        /*000e*/ 	.short	0x00ff


	//----- nvinfo : EIATTR_MERCURY_ISA_VERSION
	.align		4
        /*0010*/ 	.byte	0x03, 0x5f
        /*0012*/ 	.short	0x0101


	//----- nvinfo : EIATTR_VRC_CTA_INIT_COUNT
	.align		4
        /*0014*/ 	.byte	0x02, 0x4a
	.zero		1
	.zero		1


	//----- nvinfo : EIATTR_EXIT_INSTR_OFFSETS
	.align		4
        /*0018*/ 	.byte	0x04, 0x1c
        /*001a*/ 	.short	(.L_53 - .L_52)


	//   ....[0]....
.L_52:
        /*001c*/ 	.word	0x00000010


	//----- nvinfo : EIATTR_SW_WAR
	.align		4
.L_53:
        /*0020*/ 	.byte	0x04, 0x36
        /*0022*/ 	.short	(.L_55 - .L_54)
.L_54:
        /*0024*/ 	.word	0x00000008
.L_55:


//--------------------- .nv.callgraph             --------------------------
	.section	.nv.callgraph,"",@"SHT_CUDA_CALLGRAPH"
	.align	4
	.sectionentsize	8
	.align		4
        /*0000*/ 	.word	0x00000000
	.align		4
        /*0004*/ 	.word	0xffffffff
	.align		4
        /*0008*/ 	.word	0x00000000
	.align		4
        /*000c*/ 	.word	0xfffffffe
	.align		4
        /*0010*/ 	.word	0x00000000
	.align		4
        /*0014*/ 	.word	0xfffffffd
	.align		4
        /*0018*/ 	.word	0x00000000
	.align		4
        /*001c*/ 	.word	0xfffffffc


//--------------------- .nv.constant4             --------------------------
	.section	.nv.constant4,"a",@progbits
	.align	8
	.align		8
.nv.constant4:
        /*0000*/ 	.dword	d_sum
	.align		8
        /*0008*/ 	.dword	_ZN41_INTERNAL_3ef173ad_4_k_cu_50ff21c9_1863464cuda3std3__45__cpo5beginE
	.align		8
        /*0010*/ 	.dword	_ZN41_INTERNAL_3ef173ad_4_k_cu_50ff21c9_1863464cuda3std3__45__cpo3endE
	.align		8
        /*0018*/ 	.dword	_ZN41_INTERNAL_3ef173ad_4_k_cu_50ff21c9_1863464cuda3std3__45__cpo6cbeginE
	.align		8
        /*0020*/ 	.dword	_ZN41_INTERNAL_3ef173ad_4_k_cu_50ff21c9_1863464cuda3std3__45__cpo4cendE
	.align		8
        /*0028*/ 	.dword	_ZN41_INTERNAL_3ef173ad_4_k_cu_50ff21c9_1863464cuda3std3__45__cpo6rbeginE
	.align		8
        /*0030*/ 	.dword	_ZN41_INTERNAL_3ef173ad_4_k_cu_50ff21c9_1863464cuda3std3__45__cpo4rendE
	.align		8
        /*0038*/ 	.dword	_ZN41_INTERNAL_3ef173ad_4_k_cu_50ff21c9_1863464cuda3std3__45__cpo7crbeginE
	.align		8
        /*0040*/ 	.dword	_ZN41_INTERNAL_3ef173ad_4_k_cu_50ff21c9_1863464cuda3std3__45__cpo5crendE
	.align		8
        /*0048*/ 	.dword	_ZN41_INTERNAL_3ef173ad_4_k_cu_50ff21c9_1863464cuda3std3__443_GLOBAL__N__3ef173ad_4_k_cu_50ff21c9_1863466ignoreE
	.align		8
        /*0050*/ 	.dword	_ZN41_INTERNAL_3ef173ad_4_k_cu_50ff21c9_1863464cuda3std3__419piecewise_constructE
	.align		8
        /*0058*/ 	.dword	_ZN41_INTERNAL_3ef173ad_4_k_cu_50ff21c9_1863464cuda3std3__48in_placeE
	.align		8
        /*0060*/ 	.dword	_ZN41_INTERNAL_3ef173ad_4_k_cu_50ff21c9_1863464cuda3std3__420unreachable_sentinelE
	.align		8
        /*0068*/ 	.dword	_ZN41_INTERNAL_3ef173ad_4_k_cu_50ff21c9_1863464cuda3std3__47nulloptE
	.align		8
        /*0070*/ 	.dword	_ZN41_INTERNAL_3ef173ad_4_k_cu_50ff21c9_1863464cuda3std3__48unexpectE
	.align		8
        /*0078*/ 	.dword	_ZN41_INTERNAL_3ef173ad_4_k_cu_50ff21c9_1863464cuda3std6ranges3__45__cpo4swapE
	.align		8
        /*0080*/ 	.dword	_ZN41_INTERNAL_3ef173ad_4_k_cu_50ff21c9_1863464cuda3std6ranges3__45__cpo9iter_moveE
	.align		8
        /*0088*/ 	.dword	_ZN41_INTERNAL_3ef173ad_4_k_cu_50ff21c9_1863464cuda3std6ranges3__45__cpo5beginE
	.align		8
        /*0090*/ 	.dword	_ZN41_INTERNAL_3ef173ad_4_k_cu_50ff21c9_1863464cuda3std6ranges3__45__cpo3endE
	.align		8
        /*0098*/ 	.dword	_ZN41_INTERNAL_3ef173ad_4_k_cu_50ff21c9_1863464cuda3std6ranges3__45__cpo6cbeginE
	.align		8
        /*00a0*/ 	.dword	_ZN41_INTERNAL_3ef173ad_4_k_cu_50ff21c9_1863464cuda3std6ranges3__45__cpo4cendE
	.align		8
        /*00a8*/ 	.dword	_ZN41_INTERNAL_3ef173ad_4_k_cu_50ff21c9_1863464cuda3std6ranges3__45__cpo7advanceE
	.align		8
        /*00b0*/ 	.dword	_ZN41_INTERNAL_3ef173ad_4_k_cu_50ff21c9_1863464cuda3std6ranges3__45__cpo9iter_swapE
	.align		8
        /*00b8*/ 	.dword	_ZN41_INTERNAL_3ef173ad_4_k_cu_50ff21c9_1863464cuda3std6ranges3__45__cpo4nextE
	.align		8
        /*00c0*/ 	.dword	_ZN41_INTERNAL_3ef173ad_4_k_cu_50ff21c9_1863464cuda3std6ranges3__45__cpo4prevE
	.align		8
        /*00c8*/ 	.dword	_ZN41_INTERNAL_3ef173ad_4_k_cu_50ff21c9_1863464cuda3std6ranges3__45__cpo4dataE
	.align		8
        /*00d0*/ 	.dword	_ZN41_INTERNAL_3ef173ad_4_k_cu_50ff21c9_1863464cuda3std6ranges3__45__cpo5cdataE
	.align		8
        /*00d8*/ 	.dword	_ZN41_INTERNAL_3ef173ad_4_k_cu_50ff21c9_1863464cuda3std6ranges3__45__cpo4sizeE
	.align		8
        /*00e0*/ 	.dword	_ZN41_INTERNAL_3ef173ad_4_k_cu_50ff21c9_1863464cuda3std6ranges3__45__cpo5ssizeE
	.align		8
        /*00e8*/ 	.dword	_ZN41_INTERNAL_3ef173ad_4_k_cu_50ff21c9_1863464cuda3std6ranges3__45__cpo8distanceE
	.align		8
        /*00f0*/ 	.dword	_ZN41_INTERNAL_3ef173ad_4_k_cu_50ff21c9_1863466thrust24THRUST_300001_SM_1000_NS8cuda_cub3parE
	.align		8
        /*00f8*/ 	.dword	_ZN41_INTERNAL_3ef173ad_4_k_cu_50ff21c9_1863466thrust24THRUST_300001_SM_1000_NS8cuda_cub10par_nosyncE
	.align		8
        /*0100*/ 	.dword	_ZN41_INTERNAL_3ef173ad_4_k_cu_50ff21c9_1863466thrust24THRUST_300001_SM_1000_NS6system6detail10sequential3seqE
	.align		8
        /*0108*/ 	.dword	_ZN41_INTERNAL_3ef173ad_4_k_cu_50ff21c9_1863466thrust24THRUST_300001_SM_1000_NS12placeholders2_1E
	.align		8
        /*0110*/ 	.dword	_ZN41_INTERNAL_3ef173ad_4_k_cu_50ff21c9_1863466thrust24THRUST_300001_SM_1000_NS12placeholders2_2E
	.align		8
        /*0118*/ 	.dword	_ZN41_INTERNAL_3ef173ad_4_k_cu_50ff21c9_1863466thrust24THRUST_300001_SM_1000_NS12placeholders2_3E
	.align		8
        /*0120*/ 	.dword	_ZN41_INTERNAL_3ef173ad_4_k_cu_50ff21c9_1863466thrust24THRUST_300001_SM_1000_NS12placeholders2_4E
	.align		8
        /*0128*/ 	.dword	_ZN41_INTERNAL_3ef173ad_4_k_cu_50ff21c9_1863466thrust24THRUST_300001_SM_1000_NS12placeholders2_5E
	.align		8
        /*0130*/ 	.dword	_ZN41_INTERNAL_3ef173ad_4_k_cu_50ff21c9_1863466thrust24THRUST_300001_SM_1000_NS12placeholders2_6E
	.align		8
        /*0138*/ 	.dword	_ZN41_INTERNAL_3ef173ad_4_k_cu_50ff21c9_1863466thrust24THRUST_300001_SM_1000_NS12placeholders2_7E
	.align		8
        /*0140*/ 	.dword	_ZN41_INTERNAL_3ef173ad_4_k_cu_50ff21c9_1863466thrust24THRUST_300001_SM_1000_NS12placeholders2_8E
	.align		8
        /*0148*/ 	.dword	_ZN41_INTERNAL_3ef173ad_4_k_cu_50ff21c9_1863466thrust24THRUST_300001_SM_1000_NS12placeholders2_9E
	.align		8
        /*0150*/ 	.dword	_ZN41_INTERNAL_3ef173ad_4_k_cu_50ff21c9_1863466thrust24THRUST_300001_SM_1000_NS12placeholders3_10E
	.align		8
        /*0158*/ 	.dword	_ZN41_INTERNAL_3ef173ad_4_k_cu_50ff21c9_1863466thrust24THRUST_300001_SM_1000_NS3seqE


//--------------------- .text._ZN3cub18CUB_300001_SM_10006detail11EmptyKernelIvEEvv --------------------------
	.section	.text._ZN3cub18CUB_300001_SM_10006detail11EmptyKernelIvEEvv,"ax",@progbits
	.align	128
        .global         _ZN3cub18CUB_300001_SM_10006detail11EmptyKernelIvEEvv
        .type           _ZN3cub18CUB_300001_SM_10006detail11EmptyKernelIvEEvv,@function
        .size           _ZN3cub18CUB_300001_SM_10006detail11EmptyKernelIvEEvv,(.L_x_1 - _ZN3cub18CUB_300001_SM_10006detail11EmptyKernelIvEEvv)
        .other          _ZN3cub18CUB_300001_SM_10006detail11EmptyKernelIvEEvv,@"STO_CUDA_ENTRY STV_DEFAULT"
_ZN3cub18CUB_300001_SM_10006detail11EmptyKernelIvEEvv:
.text._ZN3cub18CUB_300001_SM_10006detail11EmptyKernelIvEEvv:
[----:B------:R-:W-:Y:S01]  /*0000*/  LDC R1, c[0x0][0x37c] ;  /* 0x0000df00ff017b82 */ /* 0x000fe20000000800 */
[----:B------:R-:W-:Y:S05]  /*0010*/  EXIT ;  /* 0x000000000000794d */ /* 0x000fea0003800000 */
.L_x_0:
[----:B------:R-:W-:-:S00]  /*0020*/  BRA `(.L_x_0) ;  /* 0xfffffffc00fc7947 */ /* 0x000fc0000383ffff */
[----:B------:R-:W-:-:S00]  /*0030*/  NOP ;  /* 0x0000000000007918 */ /* 0x000fc00000000000 */
        /* <DEDUP_REMOVED lines=12> */
.L_x_1:


//--------------------- .nv.shared.reserved.0     --------------------------
	.section	.nv.shared.reserved.0,"aw",@nobits
	.weak		__nv_reservedSMEM_offset_0_alias
	.size		__nv_reservedSMEM_offset_0_alias, 0, 64
	.other		__nv_reservedSMEM_offset_0_alias,@"STO_CUDA_RESERVED_SHARED STV_DEFAULT"
__nv_reservedSMEM_offset_0_alias:
	.zero		0
	.zero		64


//--------------------- .nv.global                --------------------------
	.section	.nv.global,"aw",@nobits
	.align	4
.nv.global:
	.type		d_sum,@object
	.size		d_sum,(_ZN41_INTERNAL_3ef173ad_4_k_cu_50ff21c9_1863466thrust24THRUST_300001_SM_1000_NS12placeholders3_10E - d_sum)
d_sum:
	.zero		4
	.type		_ZN41_INTERNAL_3ef173ad_4_k_cu_50ff21c9_1863466thrust24THRUST_300001_SM_1000_NS12placeholders3_10E,@object
	.size		_ZN41_INTERNAL_3ef173ad_4_k_cu_50ff21c9_1863466thrust24THRUST_300001_SM_1000_NS12placeholders3_10E,(_ZN41_INTERNAL_3ef173ad_4_k_cu_50ff21c9_1863464cuda3std3__419piecewise_constructE - _ZN41_INTERNAL_3ef173ad_4_k_cu_50ff21c9_1863466thrust24THRUST_300001_SM_1000_NS12placeholders3_10E)
_ZN41_INTERNAL_3ef173ad_4_k_cu_50ff21c9_1863466thrust24THRUST_300001_SM_1000_NS12placeholders3_10E:
	.zero		1
	.type		_ZN41_INTERNAL_3ef173ad_4_k_cu_50ff21c9_1863464cuda3std3__419piecewise_constructE,@object
	.size		_ZN41_INTERNAL_3ef173ad_4_k_cu_50ff21c9_1863464cuda3std3__419piecewise_constructE,(_ZN41_INTERNAL_3ef173ad_4_k_cu_50ff21c9_1863464cuda3std6ranges3__45__cpo5cdataE - _ZN41_INTERNAL_3ef173ad_4_k_cu_50ff21c9_1863464cuda3std3__419piecewise_constructE)
_ZN41_INTERNAL_3ef173ad_4_k_cu_50ff21c9_1863464cuda3std3__419piecewise_constructE:
	.zero		1
	.type		_ZN41_INTERNAL_3ef173ad_4_k_cu_50ff21c9_1863464cuda3std6ranges3__45__cpo5cdataE,@object
	.size		_ZN41_INTERNAL_3ef173ad_4_k_cu_50ff21c9_1863464cuda3std6ranges3__45__cpo5cdataE,(_ZN41_INTERNAL_3ef173ad_4_k_cu_50ff21c9_1863466thrust24THRUST_300001_SM_1000_NS12placeholders2_2E - _ZN41_INTERNAL_3ef173ad_4_k_cu_50ff21c9_1863464cuda3std6ranges3__45__cpo5cdataE)
_ZN41_INTERNAL_3ef173ad_4_k_cu_50ff21c9_1863464cuda3std6ranges3__45__cpo5cdataE:
	.zero		1
	.type		_ZN41_INTERNAL_3ef173ad_4_k_cu_50ff21c9_1863466thrust24THRUST_300001_SM_1000_NS12placeholders2_2E,@object
	.size		_ZN41_INTERNAL_3ef173ad_4_k_cu_50ff21c9_1863466thrust24THRUST_300001_SM_1000_NS12placeholders2_2E,(_ZN41_INTERNAL_3ef173ad_4_k_cu_50ff21c9_1863464cuda3std3__45__cpo3endE - _ZN41_INTERNAL_3ef173ad_4_k_cu_50ff21c9_1863466thrust24THRUST_300001_SM_1000_NS12placeholders2_2E)
_ZN41_INTERNAL_3ef173ad_4_k_cu_50ff21c9_1863466thrust24THRUST_300001_SM_1000_NS12placeholders2_2E:
	.zero		1
	.type		_ZN41_INTERNAL_3ef173ad_4_k_cu_50ff21c9_1863464cuda3std3__45__cpo3endE,@object
	.size		_ZN41_INTERNAL_3ef173ad_4_k_cu_50ff21c9_1863464cuda3std3__45__cpo3endE,(_ZN41_INTERNAL_3ef173ad_4_k_cu_50ff21c9_1863464cuda3std6ranges3__45__cpo3endE - _ZN41_INTERNAL_3ef173ad_4_k_cu_50ff21c9_1863464cuda3std3__45__cpo3endE)
_ZN41_INTERNAL_3ef173ad_4_k_cu_50ff21c9_1863464cuda3std3__45__cpo3endE:
	.zero		1
	.type		_ZN41_INTERNAL_3ef173ad_4_k_cu_50ff21c9_1863464cuda3std6ranges3__45__cpo3endE,@object
	.size		_ZN41_INTERNAL_3ef173ad_4_k_cu_50ff21c9_1863464cuda3std6ranges3__45__cpo3endE,(_ZN41_INTERNAL_3ef173ad_4_k_cu_50ff21c9_1863466thrust24THRUST_300001_SM_1000_NS12placeholders2_6E - _ZN41_INTERNAL_3ef173ad_4_k_cu_50ff21c9_1863464cuda3std6ranges3__45__cpo3endE)
_ZN41_INTERNAL_3ef173ad_4_k_cu_50ff21c9_1863464cuda3std6ranges3__45__cpo3endE:
	.zero		1
	.type		_ZN41_INTERNAL_3ef173ad_4_k_cu_50ff21c9_1863466thrust24THRUST_300001_SM_1000_NS12placeholders2_6E,@object
	.size		_ZN41_INTERNAL_3ef173ad_4_k_cu_50ff21c9_1863466thrust24THRUST_300001_SM_1000_NS12placeholders2_6E,(_ZN41_INTERNAL_3ef173ad_4_k_cu_50ff21c9_1863464cuda3std3__45__cpo4rendE - _ZN41_INTERNAL_3ef173ad_4_k_cu_50ff21c9_1863466thrust24THRUST_300001_SM_1000_NS12placeholders2_6E)
_ZN41_INTERNAL_3ef173ad_4_k_cu_50ff21c9_1863466thrust24THRUST_300001_SM_1000_NS12placeholders2_6E:
	.zero		1
	.type		_ZN41_INTERNAL_3ef173ad_4_k_cu_50ff21c9_1863464cuda3std3__45__cpo4rendE,@object
	.size		_ZN41_INTERNAL_3ef173ad_4_k_cu_50ff21c9_1863464cuda3std3__45__cpo4rendE,(_ZN41_INTERNAL_3ef173ad_4_k_cu_50ff21c9_1863464cuda3std6ranges3__45__cpo9iter_swapE - _ZN41_INTERNAL_3ef173ad_4_k_cu_50ff21c9_1863464cuda3std3__45__cpo4rendE)
_ZN41_INTERNAL_3ef173ad_4_k_cu_50ff21c9_1863464cuda3std3__45__cpo4rendE:
	.zero		1
	.type		_ZN41_INTERNAL_3ef173ad_4_k_cu_50ff21c9_1863464cuda3std6ranges3__45__cpo9iter_swapE,@object
	.size		_ZN41_INTERNAL_3ef173ad_4_k_cu_50ff21c9_1863464cuda3std6ranges3__45__cpo9iter_swapE,(_ZN41_INTERNAL_3ef173ad_4_k_cu_50ff21c9_1863464cuda3std3__48unexpectE - _ZN41_INTERNAL_3ef173ad_4_k_cu_50ff21c9_1863464cuda3std6ranges3__45__cpo9iter_swapE)
_ZN41_INTERNAL_3ef173ad_4_k_cu_50ff21c9_1863464cuda3std6ranges3__45__cpo9iter_swapE:
	.zero		1
	.type		_ZN41_INTERNAL_3ef173ad_4_k_cu_50ff21c9_1863464cuda3std3__48unexpectE,@object
	.size		_ZN41_INTERNAL_3ef173ad_4_k_cu_50ff21c9_1863464cuda3std3__48unexpectE,(_ZN41_INTERNAL_3ef173ad_4_k_cu_50ff21c9_1863466thrust24THRUST_300001_SM_1000_NS8cuda_cub3parE - _ZN41_INTERNAL_3ef173ad_4_k_cu_50ff21c9_1863464cuda3std3__48unexpectE)
_ZN41_INTERNAL_3ef173ad_4_k_cu_50ff21c9_1863464cuda3std3__48unexpectE:
	.zero		1
	.type		_ZN41_INTERNAL_3ef173ad_4_k_cu_50ff21c9_1863466thrust24THRUST_300001_SM_1000_NS8cuda_cub3parE,@object
	.size		_ZN41_INTERNAL_3ef173ad_4_k_cu_50ff21c9_1863466thrust24THRUST_300001_SM_1000_NS8cuda_cub3parE,(_ZN41_INTERNAL_3ef173ad_4_k_cu_50ff21c9_1863466thrust24THRUST_300001_SM_1000_NS12placeholders2_8E - _ZN41_INTERNAL_3ef173ad_4_k_cu_50ff21c9_1863466thrust24THRUST_300001_SM_1000_NS8cuda_cub3parE)
_ZN41_INTERNAL_3ef173ad_4_k_cu_50ff21c9_1863466thrust24THRUST_300001_SM_1000_NS8cuda_cub3parE:
	.zero		1
	.type		_ZN41_INTERNAL_3ef173ad_4_k_cu_50ff21c9_1863466thrust24THRUST_300001_SM_1000_NS12placeholders2_8E,@object
	.size		_ZN41_INTERNAL_3ef173ad_4_k_cu_50ff21c9_1863466thrust24THRUST_300001_SM_1000_NS12placeholders2_8E,(_ZN41_INTERNAL_3ef173ad_4_k_cu_50ff21c9_1863464cuda3std3__45__cpo5crendE - _ZN41_INTERNAL_3ef173ad_4_k_cu_50ff21c9_1863466thrust24THRUST_300001_SM_1000_NS12placeholders2_8E)
_ZN41_INTERNAL_3ef173ad_4_k_cu_50ff21c9_1863466thrust24THRUST_300001_SM_1000_NS12placeholders2_8E:
	.zero		1
	.type		_ZN41_INTERNAL_3ef173ad_4_k_cu_50ff21c9_1863464cuda3std3__45__cpo5crendE,@object
	.size		_ZN41_INTERNAL_3ef173ad_4_k_cu_50ff21c9_1863464cuda3std3__45__cpo5crendE,(_ZN41_INTERNAL_3ef173ad_4_k_cu_50ff21c9_1863464cuda3std6ranges3__45__cpo4prevE - _ZN41_INTERNAL_3ef173ad_4_k_cu_50ff21c9_1863464cuda3std3__45__cpo5crendE)
_ZN41_INTERNAL_3ef173ad_4_k_cu_50ff21c9_1863464cuda3std3__45__cpo5crendE:
	.zero		1
	.type		_ZN41_INTERNAL_3ef173ad_4_k_cu_50ff21c9_1863464cuda3std6ranges3__45__cpo4prevE,@object
	.size		_ZN41_INTERNAL_3ef173ad_4_k_cu_50ff21c9_1863464cuda3std6ranges3__45__cpo4prevE,(_ZN41_INTERNAL_3ef173ad_4_k_cu_50ff21c9_1863466thrust24THRUST_300001_SM_1000_NS6system6detail10sequential3seqE - _ZN41_INTERNAL_3ef173ad_4_k_cu_50ff21c9_1863464cuda3std6ranges3__45__cpo4prevE)
_ZN41_INTERNAL_3ef173ad_4_k_cu_50ff21c9_1863464cuda3std6ranges3__45__cpo4prevE:
	.zero		1
	.type		_ZN41_INTERNAL_3ef173ad_4_k_cu_50ff21c9_1863466thrust24THRUST_300001_SM_1000_NS6system6detail10sequential3seqE,@object
	.size		_ZN41_INTERNAL_3ef173ad_4_k_cu_50ff21c9_1863466thrust24THRUST_300001_SM_1000_NS6system6detail10sequential3seqE,(_ZN41_INTERNAL_3ef173ad_4_k_cu_50ff21c9_1863464cuda3std6ranges3__45__cpo9iter_moveE - _ZN41_INTERNAL_3ef173ad_4_k_cu_50ff21c9_1863466thrust24THRUST_300001_SM_1000_NS6system6detail10sequential3seqE)
_ZN41_INTERNAL_3ef173ad_4_k_cu_50ff21c9_1863466thrust24THRUST_300001_SM_1000_NS6system6detail10sequential3seqE:
	.zero		1
	.type		_ZN41_INTERNAL_3ef173ad_4_k_cu_50ff21c9_1863464cuda3std6ranges3__45__cpo9iter_moveE,@object
	.size		_ZN41_INTERNAL_3ef173ad_4_k_cu_50ff21c9_1863464cuda3std6ranges3__45__cpo9iter_moveE,(_ZN41_INTERNAL_3ef173ad_4_k_cu_50ff21c9_1863466thrust24THRUST_300001_SM_1000_NS12placeholders2_4E - _ZN41_INTERNAL_3ef173ad_4_k_cu_50ff21c9_1863464cuda3std6ranges3__45__cpo9iter_moveE)
_ZN41_INTERNAL_3ef173ad_4_k_cu_50ff21c9_1863464cuda3std6ranges3__45__cpo9iter_moveE:
	.zero		1
	.type		_ZN41_INTERNAL_3ef173ad_4_k_cu_50ff21c9_1863466thrust24THRUST_300001_SM_1000_NS12placeholders2_4E,@object
	.size		_ZN41_INTERNAL_3ef173ad_4_k_cu_50ff21c9_1863466thrust24THRUST_300001_SM_1000_NS12placeholders2_4E,(_ZN41_INTERNAL_3ef173ad_4_k_cu_50ff21c9_1863464cuda3std3__45__cpo4cendE - _ZN41_INTERNAL_3ef173ad_4_k_cu_50ff21c9_1863466thrust24THRUST_300001_SM_1000_NS12placeholders2_4E)
_ZN41_INTERNAL_3ef173ad_4_k_cu_50ff21c9_1863466thrust24THRUST_300001_SM_1000_NS12placeholders2_4E:
	.zero		1
	.type		_ZN41_INTERNAL_3ef173ad_4_k_cu_50ff21c9_1863464cuda3std3__45__cpo4cendE,@object
	.size		_ZN41_INTERNAL_3ef173ad_4_k_cu_50ff21c9_1863464cuda3std3__45__cpo4cendE,(_ZN41_INTERNAL_3ef173ad_4_k_cu_50ff21c9_1863464cuda3std6ranges3__45__cpo4cendE - _ZN41_INTERNAL_3ef173ad_4_k_cu_50ff21c9_1863464cuda3std3__45__cpo4cendE)
_ZN41_INTERNAL_3ef173ad_4_k_cu_50ff21c9_1863464cuda3std3__45__cpo4cendE:
	.zero		1
	.type		_ZN41_INTERNAL_3ef173ad_4_k_cu_50ff21c9_1863464cuda3std6ranges3__45__cpo4cendE,@object
	.size		_ZN41_INTERNAL_3ef173ad_4_k_cu_50ff21c9_1863464cuda3std6ranges3__45__cpo4cendE,(_ZN41_INTERNAL_3ef173ad_4_k_cu_50ff21c9_1863464cuda3std3__420unreachable_sentinelE - _ZN41_INTERNAL_3ef173ad_4_k_cu_50ff21c9_1863464cuda3std6ranges3__45__cpo4cendE)
_ZN41_INTERNAL_3ef173ad_4_k_cu_50ff21c9_1863464cuda3std6ranges3__45__cpo4cendE:
	.zero		1
	.type		_ZN41_INTERNAL_3ef173ad_4_k_cu_50ff21c9_1863464cuda3std3__420unreachable_sentinelE,@object
	.size		_ZN41_INTERNAL_3ef173ad_4_k_cu_50ff21c9_1863464cuda3std3__420unreachable_sentinelE,(_ZN41_INTERNAL_3ef173ad_4_k_cu_50ff21c9_1863464cuda3std6ranges3__45__cpo5ssizeE - _ZN41_INTERNAL_3ef173ad_4_k_cu_50ff21c9_1863464cuda3std3__420unreachable_sentinelE)
_ZN41_INTERNAL_3ef173ad_4_k_cu_50ff21c9_1863464cuda3std3__420unreachable_sentinelE:
	.zero		1
	.type		_ZN41_INTERNAL_3ef173ad_4_k_cu_50ff21c9_1863464cuda3std6ranges3__45__cpo5ssizeE,@object
	.size		_ZN41_INTERNAL_3ef173ad_4_k_cu_50ff21c9_1863464cuda3std6ranges3__45__cpo5ssizeE,(_ZN41_INTERNAL_3ef173ad_4_k_cu_50ff21c9_1863466thrust24THRUST_300001_SM_1000_NS3seqE - _ZN41_INTERNAL_3ef173ad_4_k_cu_50ff21c9_1863464cuda3std6ranges3__45__cpo5ssizeE)
_ZN41_INTERNAL_3ef173ad_4_k_cu_50ff21c9_1863464cuda3std6ranges3__45__cpo5ssizeE:
	.zero		1
	.type		_ZN41_INTERNAL_3ef173ad_4_k_cu_50ff21c9_1863466thrust24THRUST_300001_SM_1000_NS3seqE,@object
	.size		_ZN41_INTERNAL_3ef173ad_4_k_cu_50ff21c9_1863466thrust24THRUST_300001_SM_1000_NS3seqE,(_ZN41_INTERNAL_3ef173ad_4_k_cu_50ff21c9_1863464cuda3std3__48in_placeE - _ZN41_INTERNAL_3ef173ad_4_k_cu_50ff21c9_1863466thrust24THRUST_300001_SM_1000_NS3seqE)
_ZN41_INTERNAL_3ef173ad_4_k_cu_50ff21c9_1863466thrust24THRUST_300001_SM_1000_NS3seqE:
	.zero		1
	.type		_ZN41_INTERNAL_3ef173ad_4_k_cu_50ff21c9_1863464cuda3std3__48in_placeE,@object
	.size		_ZN41_INTERNAL_3ef173ad_4_k_cu_50ff21c9_1863464cuda3std3__48in_placeE,(_ZN41_INTERNAL_3ef173ad_4_k_cu_50ff21c9_1863464cuda3std6ranges3__45__cpo4sizeE - _ZN41_INTERNAL_3ef173ad_4_k_cu_50ff21c9_1863464cuda3std3__48in_placeE)
_ZN41_INTERNAL_3ef173ad_4_k_cu_50ff21c9_1863464cuda3std3__48in_placeE:
	.zero		1
	.type		_ZN41_INTERNAL_3ef173ad_4_k_cu_50ff21c9_1863464cuda3std6ranges3__45__cpo4sizeE,@object
	.size		_ZN41_INTERNAL_3ef173ad_4_k_cu_50ff21c9_1863464cuda3std6ranges3__45__cpo4sizeE,(_ZN41_INTERNAL_3ef173ad_4_k_cu_50ff21c9_1863466thrust24THRUST_300001_SM_1000_NS12placeholders2_3E - _ZN41_INTERNAL_3ef173ad_4_k_cu_50ff21c9_1863464cuda3std6ranges3__45__cpo4sizeE)
_ZN41_INTERNAL_3ef173ad_4_k_cu_50ff21c9_1863464cuda3std6ranges3__45__cpo4sizeE:
	.zero		1
	.type		_ZN41_INTERNAL_3ef173ad_4_k_cu_50ff21c9_1863466thrust24THRUST_300001_SM_1000_NS12placeholders2_3E,@object
	.size		_ZN41_INTERNAL_3ef173ad_4_k_cu_50ff21c9_1863466thrust24THRUST_300001_SM_1000_NS12placeholders2_3E,(_ZN41_INTERNAL_3ef173ad_4_k_cu_50ff21c9_1863464cuda3std3__45__cpo6cbeginE - _ZN41_INTERNAL_3ef173ad_4_k_cu_50ff21c9_1863466thrust24THRUST_300001_SM_1000_NS12placeholders2_3E)
_ZN41_INTERNAL_3ef173ad_4_k_cu_50ff21c9_1863466thrust24THRUST_300001_SM_1000_NS12placeholders2_3E:
	.zero		1
	.type		_ZN41_INTERNAL_3ef173ad_4_k_cu_50ff21c9_1863464cuda3std3__45__cpo6cbeginE,@object
	.size		_ZN41_INTERNAL_3ef173ad_4_k_cu_50ff21c9_1863464cuda3std3__45__cpo6cbeginE,(_ZN41_INTERNAL_3ef173ad_4_k_cu_50ff21c9_1863464cuda3std6ranges3__45__cpo6cbeginE - _ZN41_INTERNAL_3ef173ad_4_k_cu_50ff21c9_1863464cuda3std3__45__cpo6cbeginE)
_ZN41_INTERNAL_3ef173ad_4_k_cu_50ff21c9_1863464cuda3std3__45__cpo6cbeginE:
	.zero		1
	.type		_ZN41_INTERNAL_3ef173ad_4_k_cu_50ff21c9_1863464cuda3std6ranges3__45__cpo6cbeginE,@object
	.size		_ZN41_INTERNAL_3ef173ad_4_k_cu_50ff21c9_1863464cuda3std6ranges3__45__cpo6cbeginE,(_ZN41_INTERNAL_3ef173ad_4_k_cu_50ff21c9_1863466thrust24THRUST_300001_SM_1000_NS12placeholders2_7E - _ZN41_INTERNAL_3ef173ad_4_k_cu_50ff21c9_1863464cuda3std6ranges3__45__cpo6cbeginE)
_ZN41_INTERNAL_3ef173ad_4_k_cu_50ff21c9_1863464cuda3std6ranges3__45__cpo6cbeginE:
	.zero		1
	.type		_ZN41_INTERNAL_3ef173ad_4_k_cu_50ff21c9_1863466thrust24THRUST_300001_SM_1000_NS12placeholders2_7E,@object
	.size		_ZN41_INTERNAL_3ef173ad_4_k_cu_50ff21c9_1863466thrust24THRUST_300001_SM_1000_NS12placeholders2_7E,(_ZN41_INTERNAL_3ef173ad_4_k_cu_50ff21c9_1863464cuda3std3__45__cpo7crbeginE - _ZN41_INTERNAL_3ef173ad_4_k_cu_50ff21c9_1863466thrust24THRUST_300001_SM_1000_NS12placeholders2_7E)
_ZN41_INTERNAL_3ef173ad_4_k_cu_50ff21c9_1863466thrust24THRUST_300001_SM_1000_NS12placeholders2_7E:
	.zero		1
	.type		_ZN41_INTERNAL_3ef173ad_4_k_cu_50ff21c9_1863464cuda3std3__45__cpo7crbeginE,@object
	.size		_ZN41_INTERNAL_3ef173ad_4_k_cu_50ff21c9_1863464cuda3std3__45__cpo7crbeginE,(_ZN41_INTERNAL_3ef173ad_4_k_cu_50ff21c9_1863464cuda3std6ranges3__45__cpo4nextE - _ZN41_INTERNAL_3ef173ad_4_k_cu_50ff21c9_1863464cuda3std3__45__cpo7crbeginE)
_ZN41_INTERNAL_3ef173ad_4_k_cu_50ff21c9_1863464cuda3std3__45__cpo7crbeginE:
	.zero		1
	.type		_ZN41_INTERNAL_3ef173ad_4_k_cu_50ff21c9_1863464cuda3std6ranges3__45__cpo4nextE,@object
	.size		_ZN41_INTERNAL_3ef173ad_4_k_cu_50ff21c9_1863464cuda3std6ranges3__45__cpo4nextE,(_ZN41_INTERNAL_3ef173ad_4_k_cu_50ff21c9_1863464cuda3std6ranges3__45__cpo4swapE - _ZN41_INTERNAL_3ef173ad_4_k_cu_50ff21c9_1863464cuda3std6ranges3__45__cpo4nextE)
_ZN41_INTERNAL_3ef173ad_4_k_cu_50ff21c9_1863464cuda3std6ranges3__45__cpo4nextE:
	.zero		1
	.type		_ZN41_INTERNAL_3ef173ad_4_k_cu_50ff21c9_1863464cuda3std6ranges3__45__cpo4swapE,@object
	.size		_ZN41_INTERNAL_3ef173ad_4_k_cu_50ff21c9_1863464cuda3std6ranges3__45__cpo4swapE,(_ZN41_INTERNAL_3ef173ad_4_k_cu_50ff21c9_1863466thrust24THRUST_300001_SM_1000_NS8cuda_cub10par_nosyncE - _ZN41_INTERNAL_3ef173ad_4_k_cu_50ff21c9_1863464cuda3std6ranges3__45__cpo4swapE)
_ZN41_INTERNAL_3ef173ad_4_k_cu_50ff21c9_1863464cuda3std6ranges3__45__cpo4swapE:
	.zero		1
	.type		_ZN41_INTERNAL_3ef173ad_4_k_cu_50ff21c9_1863466thrust24THRUST_300001_SM_1000_NS8cuda_cub10par_nosyncE,@object
	.size		_ZN41_INTERNAL_3ef173ad_4_k_cu_50ff21c9_1863466thrust24THRUST_300001_SM_1000_NS8cuda_cub10par_nosyncE,(_ZN41_INTERNAL_3ef173ad_4_k_cu_50ff21c9_1863466thrust24THRUST_300001_SM_1000_NS12placeholders2_9E - _ZN41_INTERNAL_3ef173ad_4_k_cu_50ff21c9_1863466thrust24THRUST_300001_SM_1000_NS8cuda_cub10par_nosyncE)
_ZN41_INTERNAL_3ef173ad_4_k_cu_50ff21c9_1863466thrust24THRUST_300001_SM_1000_NS8cuda_cub10par_nosyncE:
	.zero		1
	.type		_ZN41_INTERNAL_3ef173ad_4_k_cu_50ff21c9_1863466thrust24THRUST_300001_SM_1000_NS12placeholders2_9E,@object
	.size		_ZN41_INTERNAL_3ef173ad_4_k_cu_50ff21c9_1863466thrust24THRUST_300001_SM_1000_NS12placeholders2_9E,(_ZN41_INTERNAL_3ef173ad_4_k_cu_50ff21c9_1863464cuda3std3__443_GLOBAL__N__3ef173ad_4_k_cu_50ff21c9_1863466ignoreE - _ZN41_INTERNAL_3ef173ad_4_k_cu_50ff21c9_1863466thrust24THRUST_300001_SM_1000_NS12placeholders2_9E)
_ZN41_INTERNAL_3ef173ad_4_k_cu_50ff21c9_1863466thrust24THRUST_300001_SM_1000_NS12placeholders2_9E:
	.zero		1
	.type		_ZN41_INTERNAL_3ef173ad_4_k_cu_50ff21c9_1863464cuda3std3__443_GLOBAL__N__3ef173ad_4_k_cu_50ff21c9_1863466ignoreE,@object
	.size		_ZN41_INTERNAL_3ef173ad_4_k_cu_50ff21c9_1863464cuda3std3__443_GLOBAL__N__3ef173ad_4_k_cu_50ff21c9_1863466ignoreE,(_ZN41_INTERNAL_3ef173ad_4_k_cu_50ff21c9_1863464cuda3std6ranges3__45__cpo4dataE - _ZN41_INTERNAL_3ef173ad_4_k_cu_50ff21c9_1863464cuda3std3__443_GLOBAL__N__3ef173ad_4_k_cu_50ff21c9_1863466ignoreE)
_ZN41_INTERNAL_3ef173ad_4_k_cu_50ff21c9_1863464cuda3std3__443_GLOBAL__N__3ef173ad_4_k_cu_50ff21c9_1863466ignoreE:
	.zero		1
	.type		_ZN41_INTERNAL_3ef173ad_4_k_cu_50ff21c9_1863464cuda3std6ranges3__45__cpo4dataE,@object
	.size		_ZN41_INTERNAL_3ef173ad_4_k_cu_50ff21c9_1863464cuda3std6ranges3__45__cpo4dataE,(_ZN41_INTERNAL_3ef173ad_4_k_cu_50ff21c9_1863466thrust24THRUST_300001_SM_1000_NS12placeholders2_1E - _ZN41_INTERNAL_3ef173ad_4_k_cu_50ff21c9_1863464cuda3std6ranges3__45__cpo4dataE)
_ZN41_INTERNAL_3ef173ad_4_k_cu_50ff21c9_1863464cuda3std6ranges3__45__cpo4dataE:
	.zero		1
	.type		_ZN41_INTERNAL_3ef173ad_4_k_cu_50ff21c9_1863466thrust24THRUST_300001_SM_1000_NS12placeholders2_1E,@object
	.size		_ZN41_INTERNAL_3ef173ad_4_k_cu_50ff21c9_1863466thrust24THRUST_300001_SM_1000_NS12placeholders2_1E,(_ZN41_INTERNAL_3ef173ad_4_k_cu_50ff21c9_1863464cuda3std3__45__cpo5beginE - _ZN41_INTERNAL_3ef173ad_4_k_cu_50ff21c9_1863466thrust24THRUST_300001_SM_1000_NS12placeholders2_1E)
_ZN41_INTERNAL_3ef173ad_4_k_cu_50ff21c9_1863466thrust24THRUST_300001_SM_1000_NS12placeholders2_1E:
	.zero		1
	.type		_ZN41_INTERNAL_3ef173ad_4_k_cu_50ff21c9_1863464cuda3std3__45__cpo5beginE,@object
	.size		_ZN41_INTERNAL_3ef173ad_4_k_cu_50ff21c9_1863464cuda3std3__45__cpo5beginE,(_ZN41_INTERNAL_3ef173ad_4_k_cu_50ff21c9_1863464cuda3std6ranges3__45__cpo5beginE - _ZN41_INTERNAL_3ef173ad_4_k_cu_50ff21c9_1863464cuda3std3__45__cpo5beginE)
_ZN41_INTERNAL_3ef173ad_4_k_cu_50ff21c9_1863464cuda3std3__45__cpo5beginE:
	.zero		1
	.type		_ZN41_INTERNAL_3ef173ad_4_k_cu_50ff21c9_1863464cuda3std6ranges3__45__cpo5beginE,@object
	.size		_ZN41_INTERNAL_3ef173ad_4_k_cu_50ff21c9_1863464cuda3std6ranges3__45__cpo5beginE,(_ZN41_INTERNAL_3ef173ad_4_k_cu_50ff21c9_1863466thrust24THRUST_300001_SM_1000_NS12placeholders2_5E - _ZN41_INTERNAL_3ef173ad_4_k_cu_50ff21c9_1863464cuda3std6ranges3__45__cpo5beginE)
_ZN41_INTERNAL_3ef173ad_4_k_cu_50ff21c9_1863464cuda3std6ranges3__45__cpo5beginE:
	.zero		1
	.type		_ZN41_INTERNAL_3ef173ad_4_k_cu_50ff21c9_1863466thrust24THRUST_300001_SM_1000_NS12placeholders2_5E,@object
	.size		_ZN41_INTERNAL_3ef173ad_4_k_cu_50ff21c9_1863466thrust24THRUST_300001_SM_1000_NS12placeholders2_5E,(_ZN41_INTERNAL_3ef173ad_4_k_cu_50ff21c9_1863464cuda3std3__45__cpo6rbeginE - _ZN41_INTERNAL_3ef173ad_4_k_cu_50ff21c9_1863466thrust24THRUST_300001_SM_1000_NS12placeholders2_5E)
_ZN41_INTERNAL_3ef173ad_4_k_cu_50ff21c9_1863466thrust24THRUST_300001_SM_1000_NS12placeholders2_5E:
	.zero		1
	.type		_ZN41_INTERNAL_3ef173ad_4_k_cu_50ff21c9_1863464cuda3std3__45__cpo6rbeginE,@object
	.size		_ZN41_INTERNAL_3ef173ad_4_k_cu_50ff21c9_1863464cuda3std3__45__cpo6rbeginE,(_ZN41_INTERNAL_3ef173ad_4_k_cu_50ff21c9_1863464cuda3std6ranges3__45__cpo7advanceE - _ZN41_INTERNAL_3ef173ad_4_k_cu_50ff21c9_1863464cuda3std3__45__cpo6rbeginE)
_ZN41_INTERNAL_3ef173ad_4_k_cu_50ff21c9_1863464cuda3std3__45__cpo6rbeginE:
	.zero		1
	.type		_ZN41_INTERNAL_3ef173ad_4_k_cu_50ff21c9_1863464cuda3std6ranges3__45__cpo7advanceE,@object
	.size		_ZN41_INTERNAL_3ef173ad_4_k_cu_50ff21c9_1863464cuda3std6ranges3__45__cpo7advanceE,(_ZN41_INTERNAL_3ef173ad_4_k_cu_50ff21c9_1863464cuda3std3__47nulloptE - _ZN41_INTERNAL_3ef173ad_4_k_cu_50ff21c9_1863464cuda3std6ranges3__45__cpo7advanceE)
_ZN41_INTERNAL_3ef173ad_4_k_cu_50ff21c9_1863464cuda3std6ranges3__45__cpo7advanceE:
	.zero		1
	.type		_ZN41_INTERNAL_3ef173ad_4_k_cu_50ff21c9_1863464cuda3std3__47nulloptE,@object
	.size		_ZN41_INTERNAL_3ef173ad_4_k_cu_50ff21c9_1863464cuda3std3__47nulloptE,(_ZN41_INTERNAL_3ef173ad_4_k_cu_50ff21c9_1863464cuda3std6ranges3__45__cpo8distanceE - _ZN41_INTERNAL_3ef173ad_4_k_cu_50ff21c9_1863464cuda3std3__47nulloptE)
_ZN41_INTERNAL_3ef173ad_4_k_cu_50ff21c9_1863464cuda3std3__47nulloptE:
	.zero		1
	.type		_ZN41_INTERNAL_3ef173ad_4_k_cu_50ff21c9_1863464cuda3std6ranges3__45__cpo8distanceE,@object
	.size		_ZN41_INTERNAL_3ef173ad_4_k_cu_50ff21c9_1863464cuda3std6ranges3__45__cpo8distanceE,(.L_29 - _ZN41_INTERNAL_3ef173ad_4_k_cu_50ff21c9_1863464cuda3std6ranges3__45__cpo8distanceE)
_ZN41_INTERNAL_3ef173ad_4_k_cu_50ff21c9_1863464cuda3std6ranges3__45__cpo8distanceE:
	.zero		1
.L_29:


//--------------------- .nv.constant0._ZN3cub18CUB_300001_SM_10006detail11EmptyKernelIvEEvv --------------------------
	.section	.nv.constant0._ZN3cub18CUB_300001_SM_10006detail11EmptyKernelIvEEvv,"a",@progbits
	.sectionflags	@""
	.align	4
.nv.constant0._ZN3cub18CUB_300001_SM_10006detail11EmptyKernelIvEEvv:
	.zero		896


//--------------------- SYMBOLS --------------------------

	.type		.nv.reservedSmem.offset0,@object
	.size		.nv.reservedSmem.offset0,0x4
